	.headerflags	@"EF_CUDA_TEXMODE_UNIFIED EF_CUDA_64BIT_ADDRESS EF_CUDA_ACCELERATORS EF_CUDA_SM90 EF_CUDA_VIRTUAL_SM(EF_CUDA_SM90)"
	.elftype	@"ET_EXEC"


//--------------------- .nv.info                  --------------------------
	.section	.nv.info,"",@"SHT_CUDA_INFO"
	.align	4


	//----- nvinfo : EIATTR_REGCOUNT
	.align		4
        /*0000*/ 	.byte	0x04, 0x2f
        /*0002*/ 	.short	(.L_3 - .L_2)
	.align		4
.L_2:
        /*0004*/ 	.word	index@(triton_poi_fused_clone_2)
        /*0008*/ 	.word	0x00000018


	//----- nvinfo : EIATTR_MIN_STACK_SIZE
	.align		4
.L_3:
        /*000c*/ 	.byte	0x04, 0x12
        /*000e*/ 	.short	(.L_5 - .L_4)
	.align		4
.L_4:
        /*0010*/ 	.word	index@(triton_poi_fused_clone_2)
        /*0014*/ 	.word	0x00000020


	//----- nvinfo : EIATTR_FRAME_SIZE
	.align		4
.L_5:
        /*0018*/ 	.byte	0x04, 0x11
        /*001a*/ 	.short	(.L_7 - .L_6)
	.align		4
.L_6:
        /*001c*/ 	.word	index@(triton_poi_fused_clone_2)
        /*0020*/ 	.word	0x00000020


	//----- nvinfo : EIATTR_MIN_STACK_SIZE
	.align		4
.L_7:
        /*0024*/ 	.byte	0x04, 0x12
        /*0026*/ 	.short	(.L_9 - .L_8)
	.align		4
.L_8:
        /*0028*/ 	.word	index@(triton_poi_fused_clone_2)
        /*002c*/ 	.word	0x00000020
.L_9:


//--------------------- .nv.info.triton_poi_fused_clone_2 --------------------------
	.section	.nv.info.triton_poi_fused_clone_2,"",@"SHT_CUDA_INFO"
	.sectionflags	@""
	.align	4


	//----- nvinfo : EIATTR_CUDA_API_VERSION
	.align		4
        /*0000*/ 	.byte	0x04, 0x37
        /*0002*/ 	.short	(.L_11 - .L_10)
.L_10:
        /*0004*/ 	.word	0x0000007c


	//----- nvinfo : EIATTR_KPARAM_INFO
	.align		4
.L_11:
        /*0008*/ 	.byte	0x04, 0x17
        /*000a*/ 	.short	(.L_13 - .L_12)
.L_12:
        /*000c*/ 	.word	0x00000000
        /*0010*/ 	.short	0x0006
        /*0012*/ 	.short	0x0028
        /*0014*/ 	.byte	0x00, 0xf4, 0x21, 0x00


	//----- nvinfo : EIATTR_KPARAM_INFO
	.align		4
.L_13:
        /*0018*/ 	.byte	0x04, 0x17
        /*001a*/ 	.short	(.L_15 - .L_14)
.L_14:
        /*001c*/ 	.word	0x00000000
        /*0020*/ 	.short	0x0005
        /*0022*/ 	.short	0x0020
        /*0024*/ 	.byte	0x00, 0xf0, 0x11, 0x00


	//----- nvinfo : EIATTR_KPARAM_INFO
	.align		4
.L_15:
        /*0028*/ 	.byte	0x04, 0x17
        /*002a*/ 	.short	(.L_17 - .L_16)
.L_16:
        /*002c*/ 	.word	0x00000000
        /*0030*/ 	.short	0x0004
        /*0032*/ 	.short	0x001c
        /*0034*/ 	.byte	0x00, 0xf0, 0x11, 0x00


	//----- nvinfo : EIATTR_KPARAM_INFO
	.align		4
.L_17:
        /*0038*/ 	.byte	0x04, 0x17
        /*003a*/ 	.short	(.L_19 - .L_18)
.L_18:
        /*003c*/ 	.word	0x00000000
        /*0040*/ 	.short	0x0003
        /*0042*/ 	.short	0x0018
        /*0044*/ 	.byte	0x00, 0xf0, 0x11, 0x00


	//----- nvinfo : EIATTR_KPARAM_INFO
	.align		4
.L_19:
        /*0048*/ 	.byte	0x04, 0x17
        /*004a*/ 	.short	(.L_21 - .L_20)
.L_20:
        /*004c*/ 	.word	0x00000000
        /*0050*/ 	.short	0x0002
        /*0052*/ 	.short	0x0010
        /*0054*/ 	.byte	0x00, 0xf4, 0x21, 0x00


	//----- nvinfo : EIATTR_KPARAM_INFO
	.align		4
.L_21:
        /*0058*/ 	.byte	0x04, 0x17
        /*005a*/ 	.short	(.L_23 - .L_22)
.L_22:
        /*005c*/ 	.word	0x00000000
        /*0060*/ 	.short	0x0001
        /*0062*/ 	.short	0x0008
        /*0064*/ 	.byte	0x00, 0xf4, 0x21, 0x00


	//----- nvinfo : EIATTR_KPARAM_INFO
	.align		4
.L_23:
        /*0068*/ 	.byte	0x04, 0x17
        /*006a*/ 	.short	(.L_25 - .L_24)
.L_24:
        /*006c*/ 	.word	0x00000000
        /*0070*/ 	.short	0x0000
        /*0072*/ 	.short	0x0000
        /*0074*/ 	.byte	0x00, 0xf4, 0x21, 0x00


	//----- nvinfo : EIATTR_SPARSE_MMA_MASK
	.align		4
.L_25:
        /*0078*/ 	.byte	0x03, 0x50
        /*007a*/ 	.short	0x0000


	//----- nvinfo : EIATTR_MAXREG_COUNT
	.align		4
        /*007c*/ 	.byte	0x03, 0x1b
        /*007e*/ 	.short	0x00ff


	//----- nvinfo : EIATTR_EXIT_INSTR_OFFSETS
	.align		4
        /*0080*/ 	.byte	0x04, 0x1c
        /*0082*/ 	.short	(.L_27 - .L_26)


	//   ....[0]....
.L_26:
        /*0084*/ 	.word	0x00001030


	//   ....[1]....
        /*0088*/ 	.word	0x00001070


	//----- nvinfo : EIATTR_REQNTID
	.align		4
.L_27:
        /*008c*/ 	.byte	0x04, 0x10
        /*008e*/ 	.short	(.L_29 - .L_28)
.L_28:
        /*0090*/ 	.word	0x00000080
        /*0094*/ 	.word	0x00000001
        /*0098*/ 	.word	0x00000001


	//----- nvinfo : EIATTR_CRS_STACK_SIZE
	.align		4
.L_29:
        /*009c*/ 	.byte	0x04, 0x1e
        /*009e*/ 	.short	(.L_31 - .L_30)
.L_30:
        /*00a0*/ 	.word	0x00000000


	//----- nvinfo : EIATTR_CBANK_PARAM_SIZE
	.align		4
.L_31:
        /*00a4*/ 	.byte	0x03, 0x19
        /*00a6*/ 	.short	0x0030


	//----- nvinfo : EIATTR_PARAM_CBANK
	.align		4
        /*00a8*/ 	.byte	0x04, 0x0a
        /*00aa*/ 	.short	(.L_33 - .L_32)
	.align		4
.L_32:
        /*00ac*/ 	.word	index@(.nv.constant0.triton_poi_fused_clone_2)
        /*00b0*/ 	.short	0x0210
        /*00b2*/ 	.short	0x0030


	//----- nvinfo : EIATTR_SW_WAR
	.align		4
.L_33:
        /*00b4*/ 	.byte	0x04, 0x36
        /*00b6*/ 	.short	(.L_35 - .L_34)
.L_34:
        /*00b8*/ 	.word	0x00000008
.L_35:


//--------------------- .nv.callgraph             --------------------------
	.section	.nv.callgraph,"",@"SHT_CUDA_CALLGRAPH"
	.align	4
	.sectionentsize	8
	.align		4
        /*0000*/ 	.word	0x00000000
	.align		4
        /*0004*/ 	.word	0xffffffff
	.align		4
        /*0008*/ 	.word	0x00000000
	.align		4
        /*000c*/ 	.word	0xfffffffe
	.align		4
        /*0010*/ 	.word	0x00000000
	.align		4
        /*0014*/ 	.word	0xfffffffd
	.align		4
        /*0018*/ 	.word	0x00000000
	.align		4
        /*001c*/ 	.word	0xfffffffc


//--------------------- .nv.constant4             --------------------------
	.section	.nv.constant4,"a",@progbits
	.align	8
	.align		8
.nv.constant4:
        /*0000*/ 	.dword	_$_str
	.align		8
        /*0008*/ 	.dword	__cudart_i2opi_f


//--------------------- .text.triton_poi_fused_clone_2 --------------------------
	.section	.text.triton_poi_fused_clone_2,"ax",@progbits
	.align	128
        .global         triton_poi_fused_clone_2
        .type           triton_poi_fused_clone_2,@function
        .size           triton_poi_fused_clone_2,(.L_x_7 - triton_poi_fused_clone_2)
        .other          triton_poi_fused_clone_2,@"STO_CUDA_ENTRY STV_DEFAULT"
triton_poi_fused_clone_2:
.text.triton_poi_fused_clone_2:
[----:B------:R-:W0:Y:S08]  /*0000*/  LDC R1, c[0x0][0x28] ;  /* 0x00000a00ff017b82 */ /* 0x000e300000000800 */
[----:B------:R-:W1:Y:S01]  /*0010*/  LDC R2, c[0x0][0x228] ;  /* 0x00008a00ff027b82 */ /* 0x000e620000000800 */
[----:B------:R-:W2:Y:S01]  /*0020*/  S2R R11, SR_TID.X ;  /* 0x00000000000b7919 */ /* 0x000ea20000002100 */
[----:B------:R-:W-:Y:S01]  /*0030*/  ULDC.64 UR4, c[0x0][0x208] ;  /* 0x0000820000047ab9 */ /* 0x000fe20000000a00 */
[----:B0-----:R-:W-:Y:S01]  /*0040*/  VIADD R1, R1, 0xffffffe0 ;  /* 0xffffffe001017836 */ /* 0x001fe20000000000 */
[----:B------:R-:W0:Y:S04]  /*0050*/  S2R R5, SR_CTAID.X ;  /* 0x0000000000057919 */ /* 0x000e280000002500 */
[----:B------:R-:W3:Y:S01]  /*0060*/  LDC R3, c[0x0][0x22c] ;  /* 0x00008b00ff037b82 */ /* 0x000ee20000000800 */
[----:B-1----:R-:W-:-:S04]  /*0070*/  IABS R4, R2 ;  /* 0x0000000200047213 */ /* 0x002fc80000000000 */
[----:B------:R-:W1:Y:S01]  /*0080*/  I2F.RP R8, R4 ;  /* 0x0000000400087306 */ /* 0x000e620000209400 */
[----:B---3--:R-:W-:Y:S02]  /*0090*/  IABS R0, R3 ;  /* 0x0000000300007213 */ /* 0x008fe40000000000 */
[----:B--2---:R-:W-:-:S05]  /*00a0*/  LOP3.LUT R10, R11, 0x1f, RZ, 0xc0, !PT ;  /* 0x0000001f0b0a7812 */ /* 0x004fca00078ec0ff */
[----:B------:R-:W2:Y:S01]  /*00b0*/  I2F.RP R12, R0 ;  /* 0x00000000000c7306 */ /* 0x000ea20000209400 */
[----:B0-----:R-:W-:Y:S01]  /*00c0*/  SHF.R.S32.HI R9, RZ, 0x1a, R5 ;  /* 0x0000001aff097819 */ /* 0x001fe20000011405 */
[----:B------:R-:W-:-:S03]  /*00d0*/  IMAD R10, R5, 0x20, R10 ;  /* 0x00000020050a7824 */ /* 0x000fc600078e020a */
[----:B------:R-:W-:-:S03]  /*00e0*/  SGXT R5, R9, 0x1 ;  /* 0x000000010905781a */ /* 0x000fc60000000200 */
[----:B-1----:R-:W0:Y:S08]  /*00f0*/  MUFU.RCP R8, R8 ;  /* 0x0000000800087308 */ /* 0x002e300000001000 */
[----:B--2---:R-:W-:Y:S01]  /*0100*/  MUFU.RCP R12, R12 ;  /* 0x0000000c000c7308 */ /* 0x004fe20000001000 */
[----:B0-----:R-:W-:Y:S01]  /*0110*/  VIADD R6, R8, 0xffffffe ;  /* 0x0ffffffe08067836 */ /* 0x001fe20000000000 */
[----:B------:R-:W-:-:S06]  /*0120*/  LEA.HI R8, R5, R10, RZ, 0x7 ;  /* 0x0000000a05087211 */ /* 0x000fcc00078f38ff */
[----:B------:R0:W1:Y:S01]  /*0130*/  F2I.FTZ.U32.TRUNC.NTZ R7, R6 ;  /* 0x0000000600077305 */ /* 0x000062000021f000 */
[----:B------:R-:W-:-:S04]  /*0140*/  SHF.R.S32.HI R5, RZ, 0x7, R8 ;  /* 0x00000007ff057819 */ /* 0x000fc80000011408 */
[----:B------:R-:W-:Y:S02]  /*0150*/  IABS R13, R5 ;  /* 0x00000005000d7213 */ /* 0x000fe40000000000 */
[----:B------:R-:W-:Y:S01]  /*0160*/  ISETP.GE.AND P1, PT, R5, RZ, PT ;  /* 0x000000ff0500720c */ /* 0x000fe20003f26270 */
[----:B0-----:R-:W-:Y:S01]  /*0170*/  HFMA2.MMA R6, -RZ, RZ, 0, 0 ;  /* 0x00000000ff067435 */ /* 0x001fe200000001ff */
[----:B-1----:R-:W-:-:S04]  /*0180*/  IMAD.MOV R9, RZ, RZ, -R7 ;  /* 0x000000ffff097224 */ /* 0x002fc800078e0a07 */
[----:B------:R-:W-:-:S05]  /*0190*/  IMAD R9, R9, R4, RZ ;  /* 0x0000000409097224 */ /* 0x000fca00078e02ff */
[----:B------:R-:W-:Y:S01]  /*01a0*/  IMAD.HI.U32 R6, R7, R9, R6 ;  /* 0x0000000907067227 */ /* 0x000fe200078e0006 */
[----:B------:R-:W-:Y:S02]  /*01b0*/  LOP3.LUT R9, R8, 0xffffff80, RZ, 0xc0, !PT ;  /* 0xffffff8008097812 */ /* 0x000fe400078ec0ff */
[----:B------:R-:W-:Y:S01]  /*01c0*/  IABS R8, R10 ;  /* 0x0000000a00087213 */ /* 0x000fe20000000000 */
[----:B------:R-:W-:Y:S02]  /*01d0*/  VIADD R7, R12, 0xffffffe ;  /* 0x0ffffffe0c077836 */ /* 0x000fe40000000000 */
[----:B------:R-:W-:-:S04]  /*01e0*/  IMAD.HI.U32 R6, R6, R13, RZ ;  /* 0x0000000d06067227 */ /* 0x000fc800078e00ff */
[----:B------:R-:W-:Y:S01]  /*01f0*/  IMAD.MOV R6, RZ, RZ, -R6 ;  /* 0x000000ffff067224 */ /* 0x000fe200078e0a06 */
[----:B------:R-:W0:Y:S01]  /*0200*/  F2I.FTZ.U32.TRUNC.NTZ R7, R7 ;  /* 0x0000000700077305 */ /* 0x000e22000021f000 */
[----:B------:R-:W-:Y:S02]  /*0210*/  IMAD.IADD R14, R10, 0x1, -R9 ;  /* 0x000000010a0e7824 */ /* 0x000fe400078e0a09 */
[----:B------:R-:W-:-:S03]  /*0220*/  IMAD R9, R4, R6, R13 ;  /* 0x0000000604097224 */ /* 0x000fc600078e020d */
[----:B------:R-:W-:Y:S02]  /*0230*/  PRMT R6, R14, 0x8880, RZ ;  /* 0x000088800e067816 */ /* 0x000fe400000000ff */
[----:B------:R-:W-:Y:S02]  /*0240*/  ISETP.GT.U32.AND P0, PT, R4, R9, PT ;  /* 0x000000090400720c */ /* 0x000fe40003f04070 */
[----:B------:R-:W-:-:S04]  /*0250*/  PRMT R6, R6, 0x7710, RZ ;  /* 0x0000771006067816 */ /* 0x000fc800000000ff */
[----:B------:R-:W-:Y:S01]  /*0260*/  SHF.R.U32.HI R6, RZ, 0x9, R6 ;  /* 0x00000009ff067819 */ /* 0x000fe20000011606 */
[----:B0-----:R-:W-:-:S03]  /*0270*/  IMAD.MOV R15, RZ, RZ, -R7 ;  /* 0x000000ffff0f7224 */ /* 0x001fc600078e0a07 */
[----:B------:R-:W-:Y:S01]  /*0280*/  LOP3.LUT R13, R6, 0x3f, RZ, 0xc0, !PT ;  /* 0x0000003f060d7812 */ /* 0x000fe200078ec0ff */
[----:B------:R-:W-:Y:S02]  /*0290*/  IMAD R15, R15, R0, RZ ;  /* 0x000000000f0f7224 */ /* 0x000fe400078e02ff */
[----:B------:R-:W-:Y:S01]  /*02a0*/  @!P0 IADD3 R9, R9, -R4, RZ ;  /* 0x8000000409098210 */ /* 0x000fe20007ffe0ff */
[----:B------:R-:W-:Y:S02]  /*02b0*/  IMAD.MOV.U32 R6, RZ, RZ, RZ ;  /* 0x000000ffff067224 */ /* 0x000fe400078e00ff */
[----:B------:R-:W-:Y:S01]  /*02c0*/  IMAD.IADD R13, R14, 0x1, R13 ;  /* 0x000000010e0d7824 */ /* 0x000fe200078e020d */
[----:B------:R-:W-:Y:S01]  /*02d0*/  ISETP.GT.U32.AND P0, PT, R4, R9, PT ;  /* 0x000000090400720c */ /* 0x000fe20003f04070 */
[----:B------:R-:W-:-:S03]  /*02e0*/  IMAD.HI.U32 R6, R7, R15, R6 ;  /* 0x0000000f07067227 */ /* 0x000fc600078e0006 */
[----:B------:R-:W-:Y:S01]  /*02f0*/  LOP3.LUT R13, R13, 0xc0, RZ, 0xc0, !PT ;  /* 0x000000c00d0d7812 */ /* 0x000fe200078ec0ff */
[----:B------:R-:W-:-:S04]  /*0300*/  IMAD.MOV.U32 R15, RZ, RZ, R8 ;  /* 0x000000ffff0f7224 */ /* 0x000fc800078e0008 */
[----:B------:R-:W-:Y:S02]  /*0310*/  IMAD.MOV R7, RZ, RZ, -R13 ;  /* 0x000000ffff077224 */ /* 0x000fe400078e0a0d */
[----:B------:R-:W-:Y:S02]  /*0320*/  IMAD.HI.U32 R6, R6, R15, RZ ;  /* 0x0000000f06067227 */ /* 0x000fe400078e00ff */
[----:B------:R-:W-:Y:S02]  /*0330*/  @!P0 IADD3 R9, R9, -R4, RZ ;  /* 0x8000000409098210 */ /* 0x000fe40007ffe0ff */
[----:B------:R-:W0:Y:S01]  /*0340*/  LDC.64 R4, c[0x0][0x218] ;  /* 0x00008600ff047b82 */ /* 0x000e220000000a00 */
[----:B------:R-:W-:Y:S01]  /*0350*/  PRMT R7, R7, 0x7710, RZ ;  /* 0x0000771007077816 */ /* 0x000fe200000000ff */
[----:B------:R-:W-:Y:S01]  /*0360*/  IMAD.MOV R12, RZ, RZ, -R6 ;  /* 0x000000ffff0c7224 */ /* 0x000fe200078e0a06 */
[----:B------:R-:W-:Y:S01]  /*0370*/  ISETP.NE.AND P0, PT, R2, RZ, PT ;  /* 0x000000ff0200720c */ /* 0x000fe20003f05270 */
[----:B------:R-:W-:-:S02]  /*0380*/  IMAD.MOV.U32 R17, RZ, RZ, R9 ;  /* 0x000000ffff117224 */ /* 0x000fc400078e0009 */
[----:B------:R-:W-:Y:S02]  /*0390*/  IMAD.IADD R7, R14, 0x1, R7 ;  /* 0x000000010e077824 */ /* 0x000fe400078e0207 */
[----:B------:R-:W-:-:S03]  /*03a0*/  @!P1 IMAD.MOV R17, RZ, RZ, -R17 ;  /* 0x000000ffff119224 */ /* 0x000fc600078e0a11 */
[----:B------:R-:W-:Y:S01]  /*03b0*/  LOP3.LUT R8, R7, 0xffff, RZ, 0xc0, !PT ;  /* 0x0000ffff07087812 */ /* 0x000fe200078ec0ff */
[----:B------:R-:W-:-:S03]  /*03c0*/  IMAD R7, R0, R12, R15 ;  /* 0x0000000c00077224 */ /* 0x000fc600078e020f */
[----:B------:R-:W-:Y:S02]  /*03d0*/  PRMT R9, R8, 0x8880, RZ ;  /* 0x0000888008097816 */ /* 0x000fe400000000ff */
[----:B------:R-:W-:Y:S02]  /*03e0*/  @!P0 LOP3.LUT R17, RZ, R2, RZ, 0x33, !PT ;  /* 0x00000002ff118212 */ /* 0x000fe400078e33ff */
[----:B------:R-:W-:-:S03]  /*03f0*/  ISETP.GT.U32.AND P1, PT, R0, R7, PT ;  /* 0x000000070000720c */ /* 0x000fc60003f24070 */
[----:B------:R-:W-:-:S04]  /*0400*/  IMAD R9, R9, R2, R17 ;  /* 0x0000000209097224 */ /* 0x000fc800078e0211 */
[----:B0-----:R-:W-:Y:S02]  /*0410*/  IMAD.WIDE R4, R9, 0x4, R4 ;  /* 0x0000000409047825 */ /* 0x001fe400078e0204 */
[----:B------:R-:W0:Y:S03]  /*0420*/  LDC.64 R8, c[0x0][0x210] ;  /* 0x00008400ff087b82 */ /* 0x000e260000000a00 */
[----:B------:R0:W2:Y:S01]  /*0430*/  LDG.E.EL R13, desc[UR4][R4.64] ;  /* 0x00000004040d7981 */ /* 0x0000a2000c2e1900 */
[----:B------:R-:W-:-:S04]  /*0440*/  @!P1 IADD3 R7, R7, -R0, RZ ;  /* 0x8000000007079210 */ /* 0x000fc80007ffe0ff */
[----:B------:R-:W-:Y:S02]  /*0450*/  ISETP.GE.U32.AND P0, PT, R7, R0, PT ;  /* 0x000000000700720c */ /* 0x000fe40003f06070 */
[----:B------:R-:W-:Y:S01]  /*0460*/  LOP3.LUT R0, R10, R3, RZ, 0x3c, !PT ;  /* 0x000000030a007212 */ /* 0x000fe200078e3cff */
[----:B------:R-:W-:Y:S01]  /*0470*/  @!P1 VIADD R6, R6, 0x1 ;  /* 0x0000000106069836 */ /* 0x000fe20000000000 */
[----:B------:R-:W-:Y:S02]  /*0480*/  ISETP.NE.AND P1, PT, R3, RZ, PT ;  /* 0x000000ff0300720c */ /* 0x000fe40003f25270 */
[----:B------:R-:W-:Y:S01]  /*0490*/  ISETP.GE.AND P2, PT, R0, RZ, PT ;  /* 0x000000ff0000720c */ /* 0x000fe20003f46270 */
[----:B------:R-:W-:-:S06]  /*04a0*/  IMAD R17, R17, 0x400, R14 ;  /* 0x0000040011117824 */ /* 0x000fcc00078e020e */
[----:B------:R-:W-:-:S06]  /*04b0*/  @P0 VIADD R6, R6, 0x1 ;  /* 0x0000000106060836 */ /* 0x000fcc0000000000 */
[----:B------:R-:W-:Y:S01]  /*04c0*/  @!P2 IMAD.MOV R6, RZ, RZ, -R6 ;  /* 0x000000ffff06a224 */ /* 0x000fe200078e0a06 */
[----:B------:R-:W-:-:S04]  /*04d0*/  @!P1 LOP3.LUT R6, RZ, R3, RZ, 0x33, !PT ;  /* 0x00000003ff069212 */ /* 0x000fc800078e33ff */
[----:B------:R-:W-:-:S05]  /*04e0*/  LEA R17, R6, R17, 0x7 ;  /* 0x0000001106117211 */ /* 0x000fca00078e38ff */
[----:B0-----:R-:W-:-:S05]  /*04f0*/  IMAD.WIDE R4, R17, 0x2, R8 ;  /* 0x0000000211047825 */ /* 0x001fca00078e0208 */
[----:B------:R0:W5:Y:S01]  /*0500*/  LDG.E.EL.U16 R12, desc[UR4][R4.64] ;  /* 0x00000004040c7981 */ /* 0x000162000c2e1500 */
[----:B------:R-:W-:Y:S01]  /*0510*/  BSSY B0, `(.L_x_0) ;  /* 0x0000043000007945 */ /* 0x000fe20003800000 */
[----:B--2---:R-:W-:-:S06]  /*0520*/  FMUL R3, R13, 0.63661974668502807617 ;  /* 0x3f22f9830d037820 */ /* 0x004fcc0000400000 */
[----:B------:R-:W1:Y:S01]  /*0530*/  F2I.FTZ.NTZ R3, R3 ;  /* 0x0000000300037305 */ /* 0x000e620000213100 */
[----:B------:R-:W-:-:S05]  /*0540*/  FADD.FTZ R2, |R13|, -RZ ;  /* 0x800000ff0d027221 */ /* 0x000fca0000010200 */
[----:B------:R-:W-:Y:S02]  /*0550*/  FSETP.GE.AND P1, PT, R2, 105615, PT ;  /* 0x47ce47800200780b */ /* 0x000fe40003f26000 */
[----:B-1----:R-:W-:-:S05]  /*0560*/  I2FP.F32.S32 R0, R3 ;  /* 0x0000000300007245 */ /* 0x002fca0000201400 */
[----:B------:R-:W-:-:S04]  /*0570*/  FFMA.FTZ R7, R0, -1.5707962512969970703, R13 ;  /* 0xbfc90fda00077823 */ /* 0x000fc8000001000d */
[----:B------:R-:W-:-:S04]  /*0580*/  FFMA.FTZ R7, R0, -7.5497894158615963534e-08, R7 ;  /* 0xb3a2216800077823 */ /* 0x000fc80000010007 */
[----:B------:R-:W-:Y:S01]  /*0590*/  FFMA.FTZ R15, R0, -5.3903029534742383927e-15, R7 ;  /* 0xa7c234c5000f7823 */ /* 0x000fe20000010007 */
[----:B------:R-:W-:Y:S01]  /*05a0*/  FSETP.NEU.AND P2, PT, R2, +INF , PT ;  /* 0x7f8000000200780b */ /* 0x000fe20003f4d000 */
[----:B------:R-:W-:Y:S02]  /*05b0*/  IMAD.MOV.U32 R16, RZ, RZ, R3 ;  /* 0x000000ffff107224 */ /* 0x000fe400078e0003 */
[----:B------:R-:W-:Y:S01]  /*05c0*/  IMAD.MOV.U32 R0, RZ, RZ, R15 ;  /* 0x000000ffff007224 */ /* 0x000fe200078e000f */
[----:B0-----:R-:W-:Y:S09]  /*05d0*/  @!P1 BRA `(.L_x_1) ;  /* 0x0000000000d89947 */ /* 0x001ff20003800000 */
[----:B------:R-:W-:Y:S01]  /*05e0*/  @!P2 FMUL.FTZ R0, RZ, R13 ;  /* 0x0000000dff00a220 */ /* 0x000fe20000410000 */
[----:B------:R-:W-:Y:S01]  /*05f0*/  @!P2 IMAD.MOV.U32 R3, RZ, RZ, RZ ;  /* 0x000000ffff03a224 */ /* 0x000fe200078e00ff */
[----:B------:R-:W-:Y:S06]  /*0600*/  @!P2 BRA `(.L_x_1) ;  /* 0x0000000000cca947 */ /* 0x000fec0003800000 */
[----:B------:R-:W-:Y:S01]  /*0610*/  SHF.R.U32.HI R6, RZ, 0x17, R13 ;  /* 0x00000017ff067819 */ /* 0x000fe2000001160d */
[----:B------:R-:W-:Y:S01]  /*0620*/  IMAD.SHL.U32 R3, R13, 0x100, RZ ;  /* 0x000001000d037824 */ /* 0x000fe200078e00ff */
[----:B------:R-:W-:Y:S01]  /*0630*/  MOV R0, RZ ;  /* 0x000000ff00007202 */ /* 0x000fe20000000f00 */
[----:B------:R-:W-:Y:S01]  /*0640*/  IMAD.MOV.U32 R5, RZ, RZ, RZ ;  /* 0x000000ffff057224 */ /* 0x000fe200078e00ff */
[----:B------:R-:W-:Y:S01]  /*0650*/  LOP3.LUT R2, R6, 0xe0, RZ, 0xc0, !PT ;  /* 0x000000e006027812 */ /* 0x000fe200078ec0ff */
[----:B------:R-:W-:Y:S01]  /*0660*/  IMAD.MOV.U32 R7, RZ, RZ, RZ ;  /* 0x000000ffff077224 */ /* 0x000fe200078e00ff */
[----:B------:R-:W-:Y:S01]  /*0670*/  LOP3.LUT R3, R3, 0x80000000, RZ, 0xfc, !PT ;  /* 0x8000000003037812 */ /* 0x000fe200078efcff */
[----:B------:R-:W-:Y:S02]  /*0680*/  ULDC.64 UR6, c[0x4][0x8] ;  /* 0x0100020000067ab9 */ /* 0x000fe40000000a00 */
[----:B------:R-:W-:Y:S02]  /*0690*/  VIADD R4, R2, 0xffffff80 ;  /* 0xffffff8002047836 */ /* 0x000fe40000000000 */
[----:B------:R-:W-:-:S03]  /*06a0*/  IMAD.MOV.U32 R2, RZ, RZ, R1 ;  /* 0x000000ffff027224 */ /* 0x000fc600078e0001 */
[----:B------:R-:W-:-:S07]  /*06b0*/  SHF.R.U32.HI R4, RZ, 0x5, R4 ;  /* 0x00000005ff047819 */ /* 0x000fce0000011604 */
.L_x_2:
[----:B------:R-:W-:-:S04]  /*06c0*/  IADD3 R18, P0, R5, UR6, RZ ;  /* 0x0000000605127c10 */ /* 0x000fc8000ff1e0ff */
[----:B------:R-:W-:-:S05]  /*06d0*/  IADD3.X R19, R7, UR7, RZ, P0, !PT ;  /* 0x0000000707137c10 */ /* 0x000fca00087fe4ff */
[----:B------:R0:W2:Y:S01]  /*06e0*/  LDG.E.CONSTANT R21, desc[UR4][R18.64] ;  /* 0x0000000412157981 */ /* 0x0000a2000c1e9900 */
[----:B------:R-:W-:-:S04]  /*06f0*/  IADD3 R5, P3, R5, 0x4, RZ ;  /* 0x0000000405057810 */ /* 0x000fc80007f7e0ff */
[----:B------:R-:W-:Y:S01]  /*0700*/  ISETP.NE.U32.AND P0, PT, R5, 0x18, PT ;  /* 0x000000180500780c */ /* 0x000fe20003f05070 */
[----:B------:R-:W-:Y:S01]  /*0710*/  IMAD.X R7, RZ, RZ, R7, P3 ;  /* 0x000000ffff077224 */ /* 0x000fe200018e0607 */
[----:B0-----:R-:W-:Y:S01]  /*0720*/  MOV R18, R0 ;  /* 0x0000000000127202 */ /* 0x001fe20000000f00 */
[----:B------:R-:W-:-:S03]  /*0730*/  IMAD.MOV.U32 R19, RZ, RZ, RZ ;  /* 0x000000ffff137224 */ /* 0x000fc600078e00ff */
[----:B------:R-:W-:Y:S01]  /*0740*/  ISETP.NE.AND.EX P0, PT, R7, RZ, PT, P0 ;  /* 0x000000ff0700720c */ /* 0x000fe20003f05300 */
[----:B--2---:R-:W-:-:S04]  /*0750*/  IMAD.WIDE.U32 R20, R3, R21, R18 ;  /* 0x0000001503147225 */ /* 0x004fc800078e0012 */
[----:B------:R-:W-:Y:S01]  /*0760*/  IMAD.MOV.U32 R0, RZ, RZ, R21 ;  /* 0x000000ffff007224 */ /* 0x000fe200078e0015 */
[----:B------:R0:W-:Y:S02]  /*0770*/  STL [R2], R20 ;  /* 0x0000001402007387 */ /* 0x0001e40000100800 */
[----:B0-----:R-:W-:-:S05]  /*0780*/  VIADD R2, R2, 0x4 ;  /* 0x0000000402027836 */ /* 0x001fca0000000000 */
[----:B------:R-:W-:Y:S05]  /*0790*/  @P0 BRA `(.L_x_2) ;  /* 0xfffffffc00c80947 */ /* 0x000fea000383ffff */
[----:B------:R-:W-:Y:S01]  /*07a0*/  LOP3.LUT P0, RZ, R13, 0xf800000, RZ, 0xc0, !PT ;  /* 0x0f8000000dff7812 */ /* 0x000fe2000780c0ff */
[----:B------:R-:W-:Y:S01]  /*07b0*/  IMAD R18, R4, -0x4, R1 ;  /* 0xfffffffc04127824 */ /* 0x000fe200078e0201 */
[----:B------:R0:W-:Y:S04]  /*07c0*/  STL [R1+0x18], R0 ;  /* 0x0000180001007387 */ /* 0x0001e80000100800 */
[----:B------:R-:W2:Y:S04]  /*07d0*/  LDL R2, [R18+0x14] ;  /* 0x0000140012027983 */ /* 0x000ea80000100800 */
[----:B------:R-:W2:Y:S04]  /*07e0*/  LDL R5, [R18+0x18] ;  /* 0x0000180012057983 */ /* 0x000ea80000100800 */
[----:B------:R-:W3:Y:S01]  /*07f0*/  @P0 LDL R3, [R18+0x10] ;  /* 0x0000100012030983 */ /* 0x000ee20000100800 */
[----:B------:R-:W-:Y:S01]  /*0800*/  UMOV UR6, 0x54442d19 ;  /* 0x54442d1900067882 */ /* 0x000fe20000000000 */
[----:B------:R-:W-:Y:S01]  /*0810*/  UMOV UR7, 0x3bf921fb ;  /* 0x3bf921fb00077882 */ /* 0x000fe20000000000 */
[----:B--2---:R-:W-:-:S02]  /*0820*/  SHF.L.W.U32.HI R5, R2, R6, R5 ;  /* 0x0000000602057219 */ /* 0x004fc40000010e05 */
[----:B---3--:R-:W-:Y:S02]  /*0830*/  @P0 SHF.L.W.U32.HI R2, R3, R6, R2 ;  /* 0x0000000603020219 */ /* 0x008fe40000010e02 */
[----:B------:R-:W-:Y:S02]  /*0840*/  ISETP.GE.AND P0, PT, R13, RZ, PT ;  /* 0x000000ff0d00720c */ /* 0x000fe40003f06270 */
[C---:B------:R-:W-:Y:S02]  /*0850*/  SHF.L.W.U32.HI R3, R2.reuse, 0x2, R5 ;  /* 0x0000000202037819 */ /* 0x040fe40000010e05 */
[----:B------:R-:W-:Y:S02]  /*0860*/  SHF.L.U32 R2, R2, 0x2, RZ ;  /* 0x0000000202027819 */ /* 0x000fe400000006ff */
[----:B------:R-:W-:Y:S02]  /*0870*/  SHF.R.S32.HI R4, RZ, 0x1f, R3 ;  /* 0x0000001fff047819 */ /* 0x000fe40000011403 */
[----:B0-----:R-:W-:-:S02]  /*0880*/  SHF.R.U32.HI R0, RZ, 0x1e, R5 ;  /* 0x0000001eff007819 */ /* 0x001fc40000011605 */
[C---:B------:R-:W-:Y:S02]  /*0890*/  LOP3.LUT R6, R4.reuse, R2, RZ, 0x3c, !PT ;  /* 0x0000000204067212 */ /* 0x040fe400078e3cff */
[----:B------:R-:W-:Y:S02]  /*08a0*/  LOP3.LUT R7, R4, R3, RZ, 0x3c, !PT ;  /* 0x0000000304077212 */ /* 0x000fe400078e3cff */
[C---:B------:R-:W-:Y:S02]  /*08b0*/  LOP3.LUT R2, R3.reuse, R13, RZ, 0x3c, !PT ;  /* 0x0000000d03027212 */ /* 0x040fe400078e3cff */
[----:B------:R-:W-:Y:S02]  /*08c0*/  LEA.HI R3, R3, R0, RZ, 0x1 ;  /* 0x0000000003037211 */ /* 0x000fe400078f08ff */
[----:B------:R-:W0:Y:S01]  /*08d0*/  I2F.F64.S64 R6, R6 ;  /* 0x0000000600067312 */ /* 0x000e220000301c00 */
[----:B------:R-:W-:Y:S02]  /*08e0*/  ISETP.GE.AND P3, PT, R2, RZ, PT ;  /* 0x000000ff0200720c */ /* 0x000fe40003f66270 */
[----:B------:R-:W-:-:S04]  /*08f0*/  IMAD.MOV R0, RZ, RZ, -R3 ;  /* 0x000000ffff007224 */ /* 0x000fc800078e0a03 */
[----:B------:R-:W-:Y:S01]  /*0900*/  @!P0 IMAD.MOV.U32 R3, RZ, RZ, R0 ;  /* 0x000000ffff038224 */ /* 0x000fe200078e0000 */
[----:B0-----:R-:W-:-:S10]  /*0910*/  DMUL R18, R6, UR6 ;  /* 0x0000000606127c28 */ /* 0x001fd40008000000 */
[----:B------:R-:W0:Y:S02]  /*0920*/  F2F.F32.F64 R18, R18 ;  /* 0x0000001200127310 */ /* 0x000e240000301000 */
[----:B0-----:R-:W-:-:S07]  /*0930*/  FSEL R0, -R18, R18, !P3 ;  /* 0x0000001212007208 */ /* 0x001fce0005800100 */
.L_x_1:
[----:B------:R-:W-:Y:S05]  /*0940*/  BSYNC B0 ;  /* 0x0000000000007941 */ /* 0x000fea0003800000 */
.L_x_0:
[C---:B------:R-:W-:Y:S01]  /*0950*/  ISETP.GE.AND P3, PT, R14.reuse, 0x40, PT ;  /* 0x000000400e00780c */ /* 0x040fe20003f66270 */
[C---:B------:R-:W-:Y:S01]  /*0960*/  VIADD R5, R17.reuse, 0x40 ;  /* 0x0000004011057836 */ /* 0x040fe20000000000 */
[----:B------:R-:W-:Y:S01]  /*0970*/  PRMT R7, RZ, 0x7610, R7 ;  /* 0x00007610ff077816 */ /* 0x000fe20000000007 */
[----:B------:R-:W-:Y:S01]  /*0980*/  VIADD R17, R17, 0xffffffc0 ;  /* 0xffffffc011117836 */ /* 0x000fe20000000000 */
[----:B------:R-:W-:Y:S01]  /*0990*/  ISETP.GT.AND P0, PT, R14, 0x3f, PT ;  /* 0x0000003f0e00780c */ /* 0x000fe20003f04270 */
[----:B------:R-:W-:Y:S01]  /*09a0*/  IMAD.WIDE R4, R5, 0x2, R8 ;  /* 0x0000000205047825 */ /* 0x000fe200078e0208 */
[----:B------:R-:W-:-:S03]  /*09b0*/  PRMT R14, RZ, 0x7610, R14 ;  /* 0x00007610ff0e7816 */ /* 0x000fc6000000000e */
[----:B------:R-:W-:-:S04]  /*09c0*/  IMAD.WIDE R8, R17, 0x2, R8 ;  /* 0x0000000211087825 */ /* 0x000fc800078e0208 */
[----:B------:R0:W5:Y:S01]  /*09d0*/  @!P3 LDG.E.EL.U16 R7, desc[UR4][R4.64] ;  /* 0x000000040407b981 */ /* 0x000162000c2e1500 */
[----:B------:R-:W-:-:S03]  /*09e0*/  LOP3.LUT R2, R3, 0x1, RZ, 0xc0, !PT ;  /* 0x0000000103027812 */ /* 0x000fc600078ec0ff */
[----:B------:R0:W5:Y:S01]  /*09f0*/  @P0 LDG.E.EL.U16 R14, desc[UR4][R8.64] ;  /* 0x00000004080e0981 */ /* 0x000162000c2e1500 */
[----:B------:R-:W-:Y:S01]  /*0a00*/  ISETP.NE.U32.AND P0, PT, R2, 0x1, PT ;  /* 0x000000010200780c */ /* 0x000fe20003f05070 */
[C---:B------:R-:W-:Y:S01]  /*0a10*/  FMUL.FTZ R19, R0.reuse, R0 ;  /* 0x0000000000137220 */ /* 0x040fe20000410000 */
[----:B------:R-:W-:Y:S01]  /*0a20*/  VIADD R18, R3, 0x1 ;  /* 0x0000000103127836 */ /* 0x000fe20000000000 */
[----:B------:R-:W-:Y:S01]  /*0a30*/  HFMA2.MMA R3, -RZ, RZ, -1.541015625, -0.052001953125 ;  /* 0xbe2aaaa8ff037435 */ /* 0x000fe200000001ff */
[----:B------:R-:W-:Y:S01]  /*0a40*/  MOV R2, 0xb94d4153 ;  /* 0xb94d415300027802 */ /* 0x000fe20000000f00 */
[----:B------:R-:W-:Y:S01]  /*0a50*/  IMAD.MOV.U32 R17, RZ, RZ, 0x3c0885e4 ;  /* 0x3c0885e4ff117424 */ /* 0x000fe200078e00ff */
[----:B------:R-:W-:Y:S01]  /*0a60*/  FSEL R0, R0, 1, !P0 ;  /* 0x3f80000000007808 */ /* 0x000fe20004000000 */
[----:B------:R-:W-:Y:S01]  /*0a70*/  BSSY B0, `(.L_x_3) ;  /* 0x0000042000007945 */ /* 0x000fe20003800000 */
[----:B------:R-:W-:-:S05]  /*0a80*/  LOP3.LUT P4, RZ, R18, 0x2, RZ, 0xc0, !PT ;  /* 0x0000000212ff7812 */ /* 0x000fca000788c0ff */
[----:B------:R-:W-:Y:S02]  /*0a90*/  @P0 IMAD.MOV.U32 R6, RZ, RZ, 0x37cbac00 ;  /* 0x37cbac00ff060424 */ /* 0x000fe400078e00ff */
[----:B------:R-:W-:Y:S02]  /*0aa0*/  @P0 IMAD.MOV.U32 R17, RZ, RZ, 0x3d2aaabb ;  /* 0x3d2aaabbff110424 */ /* 0x000fe400078e00ff */
[----:B------:R-:W-:Y:S01]  /*0ab0*/  @P0 FFMA.FTZ R2, R19, R6, -0.0013887860113754868507 ;  /* 0xbab607ed13020423 */ /* 0x000fe20000010006 */
[----:B------:R-:W-:-:S03]  /*0ac0*/  @P0 IMAD.MOV.U32 R3, RZ, RZ, -0x41000001 ;  /* 0xbeffffffff030424 */ /* 0x000fc600078e00ff */
[----:B------:R-:W-:-:S04]  /*0ad0*/  FFMA.FTZ R2, R19, R2, R17 ;  /* 0x0000000213027223 */ /* 0x000fc80000010011 */
[C---:B------:R-:W-:Y:S01]  /*0ae0*/  FFMA.FTZ R3, R19.reuse, R2, R3 ;  /* 0x0000000213037223 */ /* 0x040fe20000010003 */
[----:B------:R-:W-:-:S04]  /*0af0*/  FFMA.FTZ R19, R19, R0, RZ ;  /* 0x0000000013137223 */ /* 0x000fc800000100ff */
[----:B------:R-:W-:-:S04]  /*0b00*/  FFMA.FTZ R0, R19, R3, R0 ;  /* 0x0000000313007223 */ /* 0x000fc80000010000 */
[----:B------:R-:W-:Y:S01]  /*0b10*/  @P4 FFMA.FTZ R0, R0, -1, RZ ;  /* 0xbf80000000004823 */ /* 0x000fe200000100ff */
[----:B0-----:R-:W-:Y:S06]  /*0b20*/  @!P1 BRA `(.L_x_4) ;  /* 0x0000000000d89947 */ /* 0x001fec0003800000 */
        /* <DEDUP_REMOVED lines=11> */
[----:B------:R-:W-:Y:S01]  /*0be0*/  VIADD R4, R3, 0xffffff80 ;  /* 0xffffff8003047836 */ /* 0x000fe20000000000 */
[----:B------:R-:W-:-:S04]  /*0bf0*/  MOV R3, R1 ;  /* 0x0000000100037202 */ /* 0x000fc80000000f00 */
[----:B------:R-:W-:-:S07]  /*0c00*/  SHF.R.U32.HI R4, RZ, 0x5, R4 ;  /* 0x00000005ff047819 */ /* 0x000fce0000011604 */
.L_x_5:
[----:B------:R-:W-:-:S04]  /*0c10*/  IADD3 R8, P0, R6, UR6, RZ ;  /* 0x0000000606087c10 */ /* 0x000fc8000ff1e0ff */
[----:B------:R-:W-:-:S05]  /*0c20*/  IADD3.X R9, R15, UR7, RZ, P0, !PT ;  /* 0x000000070f097c10 */ /* 0x000fca00087fe4ff */
[----:B------:R0:W2:Y:S01]  /*0c30*/  LDG.E.CONSTANT R17, desc[UR4][R8.64] ;  /* 0x0000000408117981 */ /* 0x0000a2000c1e9900 */
[----:B------:R-:W-:-:S04]  /*0c40*/  IADD3 R6, P1, R6, 0x4, RZ ;  /* 0x0000000406067810 */ /* 0x000fc80007f3e0ff */
[----:B------:R-:W-:Y:S01]  /*0c50*/  ISETP.NE.U32.AND P0, PT, R6, 0x18, PT ;  /* 0x000000180600780c */ /* 0x000fe20003f05070 */
[----:B------:R-:W-:Y:S02]  /*0c60*/  IMAD.X R15, RZ, RZ, R15, P1 ;  /* 0x000000ffff0f7224 */ /* 0x000fe400008e060f */
[----:B0-----:R-:W-:-:S03]  /*0c70*/  IMAD.MOV.U32 R8, RZ, RZ, R2 ;  /* 0x000000ffff087224 */ /* 0x001fc600078e0002 */
[----:B------:R-:W-:Y:S01]  /*0c80*/  ISETP.NE.AND.EX P0, PT, R15, RZ, PT, P0 ;  /* 0x000000ff0f00720c */ /* 0x000fe20003f05300 */
[----:B------:R-:W-:Y:S02]  /*0c90*/  IMAD.MOV.U32 R9, RZ, RZ, RZ ;  /* 0x000000ffff097224 */ /* 0x000fe400078e00ff */
[----:B--2---:R-:W-:-:S05]  /*0ca0*/  IMAD.WIDE.U32 R16, R18, R17, R8 ;  /* 0x0000001112107225 */ /* 0x004fca00078e0008 */
[----:B------:R0:W-:Y:S01]  /*0cb0*/  STL [R3], R16 ;  /* 0x0000001003007387 */ /* 0x0001e20000100800 */
[----:B------:R-:W-:Y:S01]  /*0cc0*/  MOV R2, R17 ;  /* 0x0000001100027202 */ /* 0x000fe20000000f00 */
[----:B0-----:R-:W-:-:S03]  /*0cd0*/  VIADD R3, R3, 0x4 ;  /* 0x0000000403037836 */ /* 0x001fc60000000000 */
[----:B------:R-:W-:Y:S05]  /*0ce0*/  @P0 BRA `(.L_x_5) ;  /* 0xfffffffc00c80947 */ /* 0x000fea000383ffff */
[C---:B------:R-:W-:Y:S01]  /*0cf0*/  LOP3.LUT P0, RZ, R13.reuse, 0xf800000, RZ, 0xc0, !PT ;  /* 0x0f8000000dff7812 */ /* 0x040fe2000780c0ff */
[----:B------:R-:W-:Y:S01]  /*0d00*/  IMAD R15, R4, -0x4, R1 ;  /* 0xfffffffc040f7824 */ /* 0x000fe200078e0201 */
[----:B------:R0:W-:Y:S04]  /*0d10*/  STL [R1+0x18], R2 ;  /* 0x0000180201007387 */ /* 0x0001e80000100800 */
[----:B------:R-:W2:Y:S04]  /*0d20*/  LDL R3, [R15+0x14] ;  /* 0x000014000f037983 */ /* 0x000ea80000100800 */
[----:B------:R-:W2:Y:S04]  /*0d30*/  LDL R6, [R15+0x18] ;  /* 0x000018000f067983 */ /* 0x000ea80000100800 */
[----:B------:R-:W3:Y:S01]  /*0d40*/  @P0 LDL R4, [R15+0x10] ;  /* 0x000010000f040983 */ /* 0x000ee20000100800 */
[----:B------:R-:W-:Y:S01]  /*0d50*/  UMOV UR6, 0x54442d19 ;  /* 0x54442d1900067882 */ /* 0x000fe20000000000 */
[----:B------:R-:W-:Y:S01]  /*0d60*/  UMOV UR7, 0x3bf921fb ;  /* 0x3bf921fb00077882 */ /* 0x000fe20000000000 */
[----:B------:R-:W-:-:S02]  /*0d70*/  ISETP.GE.AND P1, PT, R13, RZ, PT ;  /* 0x000000ff0d00720c */ /* 0x000fc40003f26270 */
[-C--:B--2---:R-:W-:Y:S02]  /*0d80*/  SHF.L.W.U32.HI R6, R3, R5.reuse, R6 ;  /* 0x0000000503067219 */ /* 0x084fe40000010e06 */
[----:B---3--:R-:W-:-:S04]  /*0d90*/  @P0 SHF.L.W.U32.HI R3, R4, R5, R3 ;  /* 0x0000000504030219 */ /* 0x008fc80000010e03 */
[C---:B------:R-:W-:Y:S01]  /*0da0*/  SHF.L.W.U32.HI R4, R3.reuse, 0x2, R6 ;  /* 0x0000000203047819 */ /* 0x040fe20000010e06 */
[----:B------:R-:W-:-:S03]  /*0db0*/  IMAD.SHL.U32 R3, R3, 0x4, RZ ;  /* 0x0000000403037824 */ /* 0x000fc600078e00ff */
[----:B------:R-:W-:Y:S02]  /*0dc0*/  SHF.R.S32.HI R5, RZ, 0x1f, R4 ;  /* 0x0000001fff057819 */ /* 0x000fe40000011404 */
[----:B------:R-:W-:Y:S02]  /*0dd0*/  LOP3.LUT R13, R4, R13, RZ, 0x3c, !PT ;  /* 0x0000000d040d7212 */ /* 0x000fe400078e3cff */
[C---:B------:R-:W-:Y:S02]  /*0de0*/  LOP3.LUT R8, R5.reuse, R3, RZ, 0x3c, !PT ;  /* 0x0000000305087212 */ /* 0x040fe400078e3cff */
[----:B------:R-:W-:Y:S02]  /*0df0*/  LOP3.LUT R9, R5, R4, RZ, 0x3c, !PT ;  /* 0x0000000405097212 */ /* 0x000fe400078e3cff */
[----:B------:R-:W-:Y:S02]  /*0e00*/  SHF.R.U32.HI R5, RZ, 0x1e, R6 ;  /* 0x0000001eff057819 */ /* 0x000fe40000011606 */
[----:B------:R-:W-:-:S02]  /*0e10*/  ISETP.GE.AND P0, PT, R13, RZ, PT ;  /* 0x000000ff0d00720c */ /* 0x000fc40003f06270 */
[----:B------:R-:W0:Y:S01]  /*0e20*/  I2F.F64.S64 R8, R8 ;  /* 0x0000000800087312 */ /* 0x000e220000301c00 */
[----:B------:R-:W-:-:S05]  /*0e30*/  LEA.HI R16, R4, R5, RZ, 0x1 ;  /* 0x0000000504107211 */ /* 0x000fca00078f08ff */
[----:B------:R-:W-:-:S05]  /*0e40*/  IMAD.MOV R4, RZ, RZ, -R16 ;  /* 0x000000ffff047224 */ /* 0x000fca00078e0a10 */
[----:B------:R-:W-:Y:S01]  /*0e50*/  @!P1 MOV R16, R4 ;  /* 0x0000000400109202 */ /* 0x000fe20000000f00 */
[----:B0-----:R-:W-:-:S10]  /*0e60*/  DMUL R2, R8, UR6 ;  /* 0x0000000608027c28 */ /* 0x001fd40008000000 */
[----:B------:R-:W0:Y:S02]  /*0e70*/  F2F.F32.F64 R2, R2 ;  /* 0x0000000200027310 */ /* 0x000e240000301000 */
[----:B0-----:R-:W-:-:S07]  /*0e80*/  FSEL R15, -R2, R2, !P0 ;  /* 0x00000002020f7208 */ /* 0x001fce0004000100 */
.L_x_4:
[----:B------:R-:W-:Y:S05]  /*0e90*/  BSYNC B0 ;  /* 0x0000000000007941 */ /* 0x000fea0003800000 */
.L_x_3:
[----:B------:R-:W-:Y:S01]  /*0ea0*/  LOP3.LUT R2, R16, 0x1, RZ, 0xc0, !PT ;  /* 0x0000000110027812 */ /* 0x000fe200078ec0ff */
[----:B------:R-:W-:Y:S01]  /*0eb0*/  FMUL.FTZ R9, R15, R15 ;  /* 0x0000000f0f097220 */ /* 0x000fe20000410000 */
[----:B------:R-:W-:Y:S01]  /*0ec0*/  HFMA2.MMA R5, -RZ, RZ, -1.541015625, -0.052001953125 ;  /* 0xbe2aaaa8ff057435 */ /* 0x000fe200000001ff */
[----:B------:R-:W-:Y:S01]  /*0ed0*/  IMAD.MOV.U32 R3, RZ, RZ, -0x46b2bead ;  /* 0xb94d4153ff037424 */ /* 0x000fe200078e00ff */
[----:B------:R-:W-:Y:S01]  /*0ee0*/  ISETP.NE.U32.AND P0, PT, R2, 0x1, PT ;  /* 0x000000010200780c */ /* 0x000fe20003f05070 */
[----:B------:R-:W-:Y:S01]  /*0ef0*/  IMAD.MOV.U32 R4, RZ, RZ, 0x3c0885e4 ;  /* 0x3c0885e4ff047424 */ /* 0x000fe200078e00ff */
[----:B------:R-:W-:Y:S01]  /*0f00*/  LOP3.LUT P1, RZ, R16, 0x2, RZ, 0xc0, !PT ;  /* 0x0000000210ff7812 */ /* 0x000fe2000782c0ff */
[----:B-----5:R-:W-:-:S10]  /*0f10*/  HADD2.F32 R7, -RZ, R7.H0_H0 ;  /* 0x20000007ff077230 */ /* 0x020fd40000004100 */
[----:B------:R-:W-:Y:S02]  /*0f20*/  @!P0 IMAD.MOV.U32 R2, RZ, RZ, 0x37cbac00 ;  /* 0x37cbac00ff028424 */ /* 0x000fe400078e00ff */
[----:B------:R-:W-:Y:S02]  /*0f30*/  @!P0 IMAD.MOV.U32 R4, RZ, RZ, 0x3d2aaabb ;  /* 0x3d2aaabbff048424 */ /* 0x000fe400078e00ff */
[----:B------:R-:W-:Y:S01]  /*0f40*/  @!P0 FFMA.FTZ R3, R9, R2, -0.0013887860113754868507 ;  /* 0xbab607ed09038423 */ /* 0x000fe20000010002 */
[----:B------:R-:W-:Y:S01]  /*0f50*/  @!P0 IMAD.MOV.U32 R5, RZ, RZ, -0x41000001 ;  /* 0xbeffffffff058424 */ /* 0x000fe200078e00ff */
[----:B------:R-:W-:Y:S02]  /*0f60*/  FSEL R2, R15, 1, P0 ;  /* 0x3f8000000f027808 */ /* 0x000fe40000000000 */
[----:B------:R-:W-:Y:S01]  /*0f70*/  FFMA.FTZ R4, R9, R3, R4 ;  /* 0x0000000309047223 */ /* 0x000fe20000010004 */
[----:B------:R-:W-:Y:S02]  /*0f80*/  LOP3.LUT P0, RZ, R11, 0x60, RZ, 0xc0, !PT ;  /* 0x000000600bff7812 */ /* 0x000fe4000780c0ff */
[C---:B------:R-:W-:Y:S01]  /*0f90*/  FFMA.FTZ R13, R9.reuse, R2, RZ ;  /* 0x00000002090d7223 */ /* 0x040fe200000100ff */
[----:B------:R-:W-:Y:S01]  /*0fa0*/  FFMA.FTZ R3, R9, R4, R5 ;  /* 0x0000000409037223 */ /* 0x000fe20000010005 */
[----:B------:R-:W-:Y:S01]  /*0fb0*/  HADD2.F32 R9, -RZ, R14.H0_H0 ;  /* 0x2000000eff097230 */ /* 0x000fe20000004100 */
[----:B------:R-:W0:Y:S01]  /*0fc0*/  LDC.64 R4, c[0x0][0x220] ;  /* 0x00008800ff047b82 */ /* 0x000e220000000a00 */
[----:B------:R-:W-:Y:S01]  /*0fd0*/  @!P3 FADD R9, RZ, -R7 ;  /* 0x80000007ff09b221 */ /* 0x000fe20000000000 */
[----:B------:R-:W-:Y:S01]  /*0fe0*/  FFMA.FTZ R2, R13, R3, R2 ;  /* 0x000000030d027223 */ /* 0x000fe20000010002 */
[----:B------:R-:W-:-:S03]  /*0ff0*/  HADD2.F32 R3, -RZ, R12.H0_H0 ;  /* 0x2000000cff037230 */ /* 0x000fc60000004100 */
[----:B------:R-:W-:-:S04]  /*1000*/  @P1 FFMA.FTZ R2, R2, -1, RZ ;  /* 0xbf80000002021823 */ /* 0x000fc800000100ff */
[----:B------:R-:W-:-:S04]  /*1010*/  FMUL R2, R9, R2 ;  /* 0x0000000209027220 */ /* 0x000fc80000400000 */
[----:B------:R-:W-:Y:S01]  /*1020*/  FFMA R2, R3, R0, R2 ;  /* 0x0000000003027223 */ /* 0x000fe20000000002 */
[----:B------:R-:W-:Y:S06]  /*1030*/  @P0 EXIT ;  /* 0x000000000000094d */ /* 0x000fec0003800000 */
[----:B------:R-:W-:Y:S01]  /*1040*/  F2FP.F16.F32.PACK_AB R2, RZ, R2 ;  /* 0x00000002ff02723e */ /* 0x000fe200000000ff */
[----:B0-----:R-:W-:-:S05]  /*1050*/  IMAD.WIDE R4, R10, 0x2, R4 ;  /* 0x000000020a047825 */ /* 0x001fca00078e0204 */
[----:B------:R-:W-:Y:S01]  /*1060*/  STG.E.U16 desc[UR4][R4.64], R2 ;  /* 0x0000000204007986 */ /* 0x000fe2000c101504 */
[----:B------:R-:W-:Y:S05]  /*1070*/  EXIT ;  /* 0x000000000000794d */ /* 0x000fea0003800000 */
.L_x_6:
[----:B------:R-:W-:-:S00]  /*1080*/  BRA `(.L_x_6) ;  /* 0xfffffffc00fc7947 */ /* 0x000fc0000383ffff */
[----:B------:R-:W-:-:S00]  /*1090*/  NOP ;  /* 0x0000000000007918 */ /* 0x000fc00000000000 */
        /* <DEDUP_REMOVED lines=14> */
.L_x_7:


//--------------------- .nv.global.init           --------------------------
	.section	.nv.global.init,"aw",@progbits
	.align	4
.nv.global.init:
	.type		__cudart_i2opi_f,@object
	.size		__cudart_i2opi_f,(_$_str - __cudart_i2opi_f)
__cudart_i2opi_f:
        /*0000*/ 	.byte	0x41, 0x90, 0x43, 0x3c, 0x99, 0x95, 0x62, 0xdb, 0xc0, 0xdd, 0x34, 0xf5, 0xd1, 0x57, 0x27, 0xfc
        /*0010*/ 	.byte	0x29, 0x15, 0x44, 0x4e, 0x6e, 0x83, 0xf9, 0xa2
	.type		_$_str,@object
	.size		_$_str,(.L_0 - _$_str)
_$_str:
        /*0018*/ 	.byte	0x5f, 0x5f, 0x43, 0x55, 0x44, 0x41, 0x5f, 0x46, 0x54, 0x5a, 0x00
.L_0:


//--------------------- .nv.constant0.triton_poi_fused_clone_2 --------------------------
	.section	.nv.constant0.triton_poi_fused_clone_2,"a",@progbits
	.sectionflags	@""
	.align	4
.nv.constant0.triton_poi_fused_clone_2:
	.zero		576
